//
// Generated by NVIDIA NVVM Compiler
//
// Compiler Build ID: CL-36424714
// Cuda compilation tools, release 13.0, V13.0.88
// Based on NVVM 20.0.0
//

.version 9.0
.target sm_100
.address_size 64

	// .globl	_Z11add2_kernelPPfS0_fS_ii

.visible .entry _Z11add2_kernelPPfS0_fS_ii(
	.param .u64 .ptr .align 1 _Z11add2_kernelPPfS0_fS_ii_param_0,
	.param .u64 .ptr .align 1 _Z11add2_kernelPPfS0_fS_ii_param_1,
	.param .f32 _Z11add2_kernelPPfS0_fS_ii_param_2,
	.param .u64 .ptr .align 1 _Z11add2_kernelPPfS0_fS_ii_param_3,
	.param .u32 _Z11add2_kernelPPfS0_fS_ii_param_4,
	.param .u32 _Z11add2_kernelPPfS0_fS_ii_param_5
)
{
	.reg .pred 	%p<2>;
	.reg .b32 	%r<11>;
	.reg .b32 	%f<5>;
	.reg .b64 	%rd<17>;

	ld.param.u64 	%rd1, [_Z11add2_kernelPPfS0_fS_ii_param_0];
	ld.param.u64 	%rd2, [_Z11add2_kernelPPfS0_fS_ii_param_1];
	ld.param.f32 	%f1, [_Z11add2_kernelPPfS0_fS_ii_param_2];
	ld.param.u64 	%rd3, [_Z11add2_kernelPPfS0_fS_ii_param_3];
	ld.param.u32 	%r3, [_Z11add2_kernelPPfS0_fS_ii_param_4];
	ld.param.u32 	%r2, [_Z11add2_kernelPPfS0_fS_ii_param_5];
	mov.u32 	%r4, %ctaid.x;
	mov.u32 	%r5, %ntid.x;
	mov.u32 	%r6, %tid.x;
	mad.lo.s32 	%r1, %r4, %r5, %r6;
	mul.lo.s32 	%r7, %r2, %r3;
	setp.ge.u32 	%p1, %r1, %r7;
	@%p1 bra 	$L__BB0_2;
	cvta.to.global.u64 	%rd4, %rd2;
	cvta.to.global.u64 	%rd5, %rd3;
	cvta.to.global.u64 	%rd6, %rd1;
	div.u32 	%r8, %r1, %r2;
	mul.wide.u32 	%rd7, %r8, 8;
	add.s64 	%rd8, %rd4, %rd7;
	ld.global.u64 	%rd9, [%rd8];
	cvta.to.global.u64 	%rd10, %rd9;
	ld.global.f32 	%f2, [%rd10];
	mul.lo.s32 	%r9, %r8, %r2;
	sub.s32 	%r10, %r1, %r9;
	mul.wide.u32 	%rd11, %r10, 4;
	add.s64 	%rd12, %rd5, %rd11;
	ld.global.f32 	%f3, [%rd12];
	fma.rn.f32 	%f4, %f1, %f2, %f3;
	add.s64 	%rd13, %rd6, %rd7;
	ld.global.u64 	%rd14, [%rd13];
	cvta.to.global.u64 	%rd15, %rd14;
	add.s64 	%rd16, %rd15, %rd11;
	st.global.f32 	[%rd16], %f4;
$L__BB0_2:
	ret;

}


// ===== COMPILED SASS (sm_100) =====

	.target	sm_100

	.elftype	@"ET_EXEC"


//--------------------- .note.nv.tkinfo           --------------------------
	.section	.note.nv.tkinfo,"",@"SHT_NOTE"
	.sectionflags	@"SHF_NOTE_NV_TKINFO"
	.tkinfo
        /*0018*/ 	.word	0x00000002
        /*0030*/ 	.string	""
        /*0030*/ 	.string	"ptxas"
        /*0030*/ 	.string	"Cuda compilation tools, release 13.0, V13.0.88"
        /*0030*/ 	.string	"Build cuda_13.0.r13.0/compiler.36424714_0"
        /*0030*/ 	.string	"-arch sm_100 -m 64 "



//--------------------- .note.nv.cuinfo           --------------------------
	.section	.note.nv.cuinfo,"",@"SHT_NOTE"
	.sectionflags	@"SHF_NOTE_NV_CUINFO"
        /*0018*/ 	.short	0x0002
        /*001a*/ 	.short	0x0064
        /*001c*/ 	.short	0x0082
	.zero		2


//--------------------- .nv.info                  --------------------------
	.section	.nv.info,"",@"SHT_CUDA_INFO"
	.align	4


	//----- nvinfo : EIATTR_REGCOUNT
	.align		4
        /*0000*/ 	.byte	0x04, 0x2f
        /*0002*/ 	.short	(.L_1 - .L_0)
	.align		4
.L_0:
        /*0004*/ 	.word	index@(_Z11add2_kernelPPfS0_fS_ii)
        /*0008*/ 	.word	0x0000000e


	//----- nvinfo : EIATTR_FRAME_SIZE
	.align		4
.L_1:
        /*000c*/ 	.byte	0x04, 0x11
        /*000e*/ 	.short	(.L_3 - .L_2)
	.align		4
.L_2:
        /*0010*/ 	.word	index@(_Z11add2_kernelPPfS0_fS_ii)
        /*0014*/ 	.word	0x00000000


	//----- nvinfo : EIATTR_MIN_STACK_SIZE
	.align		4
.L_3:
        /*0018*/ 	.byte	0x04, 0x12
        /*001a*/ 	.short	(.L_5 - .L_4)
	.align		4
.L_4:
        /*001c*/ 	.word	index@(_Z11add2_kernelPPfS0_fS_ii)
        /*0020*/ 	.word	0x00000000
.L_5:


//--------------------- .nv.compat                --------------------------
	.section	.nv.compat,"",@"SHT_CUDA_COMPAT_INFO"
	.align	4
        /*0000*/ 	.byte	0x02, 0x09, 0x00, 0x00, 0x02, 0x02, 0x01, 0x00, 0x02, 0x05, 0x05, 0x00, 0x03, 0x07, 0x01, 0x01
        /*0010*/ 	.byte	0x02, 0x03, 0x00, 0x00, 0x02, 0x06, 0x01, 0x00, 0x04, 0x0b, 0x08, 0x00, 0x09, 0x00, 0x00, 0x00
        /*0020*/ 	.byte	0x00, 0x00, 0x00, 0x00


//--------------------- .nv.info._Z11add2_kernelPPfS0_fS_ii --------------------------
	.section	.nv.info._Z11add2_kernelPPfS0_fS_ii,"",@"SHT_CUDA_INFO"
	.sectionflags	@""
	.align	4


	//----- nvinfo : EIATTR_CUDA_API_VERSION
	.align		4
        /*0000*/ 	.byte	0x04, 0x37
        /*0002*/ 	.short	(.L_7 - .L_6)
.L_6:
        /*0004*/ 	.word	0x00000082


	//----- nvinfo : EIATTR_KPARAM_INFO
	.align		4
.L_7:
        /*0008*/ 	.byte	0x04, 0x17
        /*000a*/ 	.short	(.L_9 - .L_8)
.L_8:
        /*000c*/ 	.word	0x00000000
        /*0010*/ 	.short	0x0005
        /*0012*/ 	.short	0x0024
        /*0014*/ 	.byte	0x00, 0xf0, 0x11, 0x00


	//----- nvinfo : EIATTR_KPARAM_INFO
	.align		4
.L_9:
        /*0018*/ 	.byte	0x04, 0x17
        /*001a*/ 	.short	(.L_11 - .L_10)
.L_10:
        /*001c*/ 	.word	0x00000000
        /*0020*/ 	.short	0x0004
        /*0022*/ 	.short	0x0020
        /*0024*/ 	.byte	0x00, 0xf0, 0x11, 0x00


	//----- nvinfo : EIATTR_KPARAM_INFO
	.align		4
.L_11:
        /*0028*/ 	.byte	0x04, 0x17
        /*002a*/ 	.short	(.L_13 - .L_12)
.L_12:
        /*002c*/ 	.word	0x00000000
        /*0030*/ 	.short	0x0003
        /*0032*/ 	.short	0x0018
        /*0034*/ 	.byte	0x00, 0xf5, 0x21, 0x00


	//----- nvinfo : EIATTR_KPARAM_INFO
	.align		4
.L_13:
        /*0038*/ 	.byte	0x04, 0x17
        /*003a*/ 	.short	(.L_15 - .L_14)
.L_14:
        /*003c*/ 	.word	0x00000000
        /*0040*/ 	.short	0x0002
        /*0042*/ 	.short	0x0010
        /*0044*/ 	.byte	0x00, 0xf0, 0x11, 0x00


	//----- nvinfo : EIATTR_KPARAM_INFO
	.align		4
.L_15:
        /*0048*/ 	.byte	0x04, 0x17
        /*004a*/ 	.short	(.L_17 - .L_16)
.L_16:
        /*004c*/ 	.word	0x00000000
        /*0050*/ 	.short	0x0001
        /*0052*/ 	.short	0x0008
        /*0054*/ 	.byte	0x00, 0xf5, 0x21, 0x00


	//----- nvinfo : EIATTR_KPARAM_INFO
	.align		4
.L_17:
        /*0058*/ 	.byte	0x04, 0x17
        /*005a*/ 	.short	(.L_19 - .L_18)
.L_18:
        /*005c*/ 	.word	0x00000000
        /*0060*/ 	.short	0x0000
        /*0062*/ 	.short	0x0000
        /*0064*/ 	.byte	0x00, 0xf5, 0x21, 0x00


	//----- nvinfo : EIATTR_SPARSE_MMA_MASK
	.align		4
.L_19:
        /*0068*/ 	.byte	0x03, 0x50
        /*006a*/ 	.short	0x0000


	//----- nvinfo : EIATTR_MAXREG_COUNT
	.align		4
        /*006c*/ 	.byte	0x03, 0x1b
        /*006e*/ 	.short	0x00ff


	//----- nvinfo : EIATTR_MERCURY_ISA_VERSION
	.align		4
        /*0070*/ 	.byte	0x03, 0x5f
        /*0072*/ 	.short	0x0101


	//----- nvinfo : EIATTR_VRC_CTA_INIT_COUNT
	.align		4
        /*0074*/ 	.byte	0x02, 0x4a
	.zero		1
	.zero		1


	//----- nvinfo : EIATTR_EXIT_INSTR_OFFSETS
	.align		4
        /*0078*/ 	.byte	0x04, 0x1c
        /*007a*/ 	.short	(.L_21 - .L_20)


	//   ....[0]....
.L_20:
        /*007c*/ 	.word	0x00000080


	//   ....[1]....
        /*0080*/ 	.word	0x000002c0


	//----- nvinfo : EIATTR_CBANK_PARAM_SIZE
	.align		4
.L_21:
        /*0084*/ 	.byte	0x03, 0x19
        /*0086*/ 	.short	0x0028


	//----- nvinfo : EIATTR_PARAM_CBANK
	.align		4
        /*0088*/ 	.byte	0x04, 0x0a
        /*008a*/ 	.short	(.L_23 - .L_22)
	.align		4
.L_22:
        /*008c*/ 	.word	index@(.nv.constant0._Z11add2_kernelPPfS0_fS_ii)
        /*0090*/ 	.short	0x0380
        /*0092*/ 	.short	0x0028


	//----- nvinfo : EIATTR_SW_WAR
	.align		4
.L_23:
        /*0094*/ 	.byte	0x04, 0x36
        /*0096*/ 	.short	(.L_25 - .L_24)
.L_24:
        /*0098*/ 	.word	0x00000008
.L_25:


//--------------------- .nv.callgraph             --------------------------
	.section	.nv.callgraph,"",@"SHT_CUDA_CALLGRAPH"
	.align	4
	.sectionentsize	8
	.align		4
        /*0000*/ 	.word	0x00000000
	.align		4
        /*0004*/ 	.word	0xffffffff
	.align		4
        /*0008*/ 	.word	0x00000000
	.align		4
        /*000c*/ 	.word	0xfffffffe
	.align		4
        /*0010*/ 	.word	0x00000000
	.align		4
        /*0014*/ 	.word	0xfffffffd
	.align		4
        /*0018*/ 	.word	0x00000000
	.align		4
        /*001c*/ 	.word	0xfffffffc


//--------------------- .text._Z11add2_kernelPPfS0_fS_ii --------------------------
	.section	.text._Z11add2_kernelPPfS0_fS_ii,"ax",@progbits
	.align	128
        .global         _Z11add2_kernelPPfS0_fS_ii
        .type           _Z11add2_kernelPPfS0_fS_ii,@function
        .size           _Z11add2_kernelPPfS0_fS_ii,(.L_x_1 - _Z11add2_kernelPPfS0_fS_ii)
        .other          _Z11add2_kernelPPfS0_fS_ii,@"STO_CUDA_ENTRY STV_DEFAULT"
_Z11add2_kernelPPfS0_fS_ii:
.text._Z11add2_kernelPPfS0_fS_ii:
[----:B------:R-:W-:Y:S01]  /*0000*/  LDC R1, c[0x0][0x37c] ;  /* 0x0000df00ff017b82 */ /* 0x000fe20000000800 */
[----:B------:R-:W0:Y:S07]  /*0010*/  S2R R3, SR_TID.X ;  /* 0x0000000000037919 */ /* 0x000e2e0000002100 */
[----:B------:R-:W0:Y:S01]  /*0020*/  S2UR UR6, SR_CTAID.X ;  /* 0x00000000000679c3 */ /* 0x000e220000002500 */
[----:B------:R-:W1:Y:S07]  /*0030*/  LDCU.64 UR4, c[0x0][0x3a0] ;  /* 0x00007400ff0477ac */ /* 0x000e6e0008000a00 */
[----:B------:R-:W0:Y:S01]  /*0040*/  LDC R0, c[0x0][0x360] ;  /* 0x0000d800ff007b82 */ /* 0x000e220000000800 */
[----:B-1----:R-:W-:Y:S01]  /*0050*/  UIMAD UR4, UR5, UR4, URZ ;  /* 0x00000004050472a4 */ /* 0x002fe2000f8e02ff */
[----:B0-----:R-:W-:-:S05]  /*0060*/  IMAD R0, R0, UR6, R3 ;  /* 0x0000000600007c24 */ /* 0x001fca000f8e0203 */
[----:B------:R-:W-:-:S13]  /*0070*/  ISETP.GE.U32.AND P0, PT, R0, UR4, PT ;  /* 0x0000000400007c0c */ /* 0x000fda000bf06070 */
[----:B------:R-:W-:Y:S05]  /*0080*/  @P0 EXIT ;  /* 0x000000000000094d */ /* 0x000fea0003800000 */
[----:B------:R-:W0:Y:S01]  /*0090*/  I2F.U32.RP R4, UR5 ;  /* 0x0000000500047d06 */ /* 0x000e220008209000 */
[----:B------:R-:W-:Y:S01]  /*00a0*/  ISETP.NE.U32.AND P2, PT, RZ, UR5, PT ;  /* 0x00000005ff007c0c */ /* 0x000fe2000bf45070 */
[----:B------:R-:W1:Y:S01]  /*00b0*/  LDCU.64 UR6, c[0x0][0x358] ;  /* 0x00006b00ff0677ac */ /* 0x000e620008000a00 */
[----:B------:R-:W2:Y:S01]  /*00c0*/  LDC.64 R6, c[0x0][0x380] ;  /* 0x0000e000ff067b82 */ /* 0x000ea20000000a00 */
[----:B------:R-:W3:Y:S04]  /*00d0*/  LDCU UR4, c[0x0][0x390] ;  /* 0x00007200ff0477ac */ /* 0x000ee80008000800 */
[----:B0-----:R-:W0:Y:S02]  /*00e0*/  MUFU.RCP R4, R4 ;  /* 0x0000000400047308 */ /* 0x001e240000001000 */
[----:B0-----:R-:W-:-:S06]  /*00f0*/  IADD3 R2, PT, PT, R4, 0xffffffe, RZ ;  /* 0x0ffffffe04027810 */ /* 0x001fcc0007ffe0ff */
[----:B------:R0:W4:Y:S02]  /*0100*/  F2I.FTZ.U32.TRUNC.NTZ R3, R2 ;  /* 0x0000000200037305 */ /* 0x000124000021f000 */
[----:B0-----:R-:W-:Y:S01]  /*0110*/  HFMA2 R2, -RZ, RZ, 0, 0 ;  /* 0x00000000ff027431 */ /* 0x001fe200000001ff */
[----:B----4-:R-:W-:-:S05]  /*0120*/  IADD3 R5, PT, PT, RZ, -R3, RZ ;  /* 0x80000003ff057210 */ /* 0x010fca0007ffe0ff */
[----:B------:R-:W-:-:S04]  /*0130*/  IMAD R5, R5, UR5, RZ ;  /* 0x0000000505057c24 */ /* 0x000fc8000f8e02ff */
[----:B------:R-:W-:-:S06]  /*0140*/  IMAD.HI.U32 R3, R3, R5, R2 ;  /* 0x0000000503037227 */ /* 0x000fcc00078e0002 */
[----:B------:R-:W-:Y:S02]  /*0150*/  IMAD.HI.U32 R9, R3, R0, RZ ;  /* 0x0000000003097227 */ /* 0x000fe400078e00ff */
[----:B------:R-:W0:Y:S03]  /*0160*/  LDC.64 R2, c[0x0][0x388] ;  /* 0x0000e200ff027b82 */ /* 0x000e260000000a00 */
[----:B------:R-:W-:-:S05]  /*0170*/  IADD3 R5, PT, PT, -R9, RZ, RZ ;  /* 0x000000ff09057210 */ /* 0x000fca0007ffe1ff */
[----:B------:R-:W-:-:S05]  /*0180*/  IMAD R5, R5, UR5, R0 ;  /* 0x0000000505057c24 */ /* 0x000fca000f8e0200 */
[----:B------:R-:W-:-:S13]  /*0190*/  ISETP.GE.U32.AND P0, PT, R5, UR5, PT ;  /* 0x0000000505007c0c */ /* 0x000fda000bf06070 */
[----:B------:R-:W-:Y:S02]  /*01a0*/  @P0 IADD3 R5, PT, PT, R5, -UR5, RZ ;  /* 0x8000000505050c10 */ /* 0x000fe4000fffe0ff */
[----:B------:R-:W-:Y:S02]  /*01b0*/  @P0 IADD3 R9, PT, PT, R9, 0x1, RZ ;  /* 0x0000000109090810 */ /* 0x000fe40007ffe0ff */
[----:B------:R-:W-:Y:S02]  /*01c0*/  ISETP.GE.U32.AND P1, PT, R5, UR5, PT ;  /* 0x0000000505007c0c */ /* 0x000fe4000bf26070 */
[----:B------:R-:W4:Y:S11]  /*01d0*/  LDC.64 R4, c[0x0][0x398] ;  /* 0x0000e600ff047b82 */ /* 0x000f360000000a00 */
[----:B------:R-:W-:-:S02]  /*01e0*/  @P1 IADD3 R9, PT, PT, R9, 0x1, RZ ;  /* 0x0000000109091810 */ /* 0x000fc40007ffe0ff */
[----:B------:R-:W-:-:S05]  /*01f0*/  @!P2 LOP3.LUT R9, RZ, UR5, RZ, 0x33, !PT ;  /* 0x00000005ff09ac12 */ /* 0x000fca000f8e33ff */
[----:B0-----:R-:W-:-:S06]  /*0200*/  IMAD.WIDE.U32 R2, R9, 0x8, R2 ;  /* 0x0000000809027825 */ /* 0x001fcc00078e0002 */
[----:B-1----:R-:W5:Y:S01]  /*0210*/  LDG.E.64 R2, desc[UR6][R2.64] ;  /* 0x0000000602027981 */ /* 0x002f62000c1e1b00 */
[C---:B------:R-:W-:Y:S01]  /*0220*/  IADD3 R11, PT, PT, -R9.reuse, RZ, RZ ;  /* 0x000000ff090b7210 */ /* 0x040fe20007ffe1ff */
[----:B--2---:R-:W-:-:S04]  /*0230*/  IMAD.WIDE.U32 R6, R9, 0x8, R6 ;  /* 0x0000000809067825 */ /* 0x004fc800078e0006 */
[----:B------:R-:W-:Y:S02]  /*0240*/  IMAD R11, R11, UR5, R0 ;  /* 0x000000050b0b7c24 */ /* 0x000fe4000f8e0200 */
[----:B------:R-:W2:Y:S02]  /*0250*/  LDG.E.64 R6, desc[UR6][R6.64] ;  /* 0x0000000606067981 */ /* 0x000ea4000c1e1b00 */
[----:B----4-:R-:W-:-:S06]  /*0260*/  IMAD.WIDE.U32 R4, R11, 0x4, R4 ;  /* 0x000000040b047825 */ /* 0x010fcc00078e0004 */
[----:B------:R-:W3:Y:S04]  /*0270*/  LDG.E R5, desc[UR6][R4.64] ;  /* 0x0000000604057981 */ /* 0x000ee8000c1e1900 */
[----:B-----5:R-:W3:Y:S01]  /*0280*/  LDG.E R0, desc[UR6][R2.64] ;  /* 0x0000000602007981 */ /* 0x020ee2000c1e1900 */
[----:B--2---:R-:W-:-:S04]  /*0290*/  IMAD.WIDE.U32 R8, R11, 0x4, R6 ;  /* 0x000000040b087825 */ /* 0x004fc800078e0006 */
[----:B---3--:R-:W-:-:S05]  /*02a0*/  FFMA R11, R0, UR4, R5 ;  /* 0x00000004000b7c23 */ /* 0x008fca0008000005 */
[----:B------:R-:W-:Y:S01]  /*02b0*/  STG.E desc[UR6][R8.64], R11 ;  /* 0x0000000b08007986 */ /* 0x000fe2000c101906 */
[----:B------:R-:W-:Y:S05]  /*02c0*/  EXIT ;  /* 0x000000000000794d */ /* 0x000fea0003800000 */
.L_x_0:
[----:B------:R-:W-:-:S00]  /*02d0*/  BRA `(.L_x_0) ;  /* 0xfffffffc00fc7947 */ /* 0x000fc0000383ffff */
[----:B------:R-:W-:-:S00]  /*02e0*/  NOP ;  /* 0x0000000000007918 */ /* 0x000fc00000000000 */
        /* <DEDUP_REMOVED lines=9> */
.L_x_1:


//--------------------- .nv.shared.reserved.0     --------------------------
	.section	.nv.shared.reserved.0,"aw",@nobits
	.weak		__nv_reservedSMEM_offset_0_alias
	.size		__nv_reservedSMEM_offset_0_alias, 0, 64
	.other		__nv_reservedSMEM_offset_0_alias,@"STO_CUDA_RESERVED_SHARED STV_DEFAULT"
__nv_reservedSMEM_offset_0_alias:
	.zero		0
	.zero		64


//--------------------- .nv.constant0._Z11add2_kernelPPfS0_fS_ii --------------------------
	.section	.nv.constant0._Z11add2_kernelPPfS0_fS_ii,"a",@progbits
	.sectionflags	@""
	.align	4
.nv.constant0._Z11add2_kernelPPfS0_fS_ii:
	.zero		936


//--------------------- SYMBOLS --------------------------

	.type		.nv.reservedSmem.offset0,@object
	.size		.nv.reservedSmem.offset0,0x4
